	.headerflags	@"EF_CUDA_TEXMODE_UNIFIED EF_CUDA_64BIT_ADDRESS EF_CUDA_ACCELERATORS EF_CUDA_SM90 EF_CUDA_VIRTUAL_SM(EF_CUDA_SM90)"
	.elftype	@"ET_EXEC"


//--------------------- .nv.info                  --------------------------
	.section	.nv.info,"",@"SHT_CUDA_INFO"
	.align	4


	//----- nvinfo : EIATTR_REGCOUNT
	.align		4
        /*0000*/ 	.byte	0x04, 0x2f
        /*0002*/ 	.short	(.L_2 - .L_1)
	.align		4
.L_1:
        /*0004*/ 	.word	index@(triton_per_fused_add_clone_native_layer_norm_native_layer_norm_backward_39)
        /*0008*/ 	.word	0x00000020


	//----- nvinfo : EIATTR_MIN_STACK_SIZE
	.align		4
.L_2:
        /*000c*/ 	.byte	0x04, 0x12
        /*000e*/ 	.short	(.L_4 - .L_3)
	.align		4
.L_3:
        /*0010*/ 	.word	index@(triton_per_fused_add_clone_native_layer_norm_native_layer_norm_backward_39)
        /*0014*/ 	.word	0x00000000


	//----- nvinfo : EIATTR_FRAME_SIZE
	.align		4
.L_4:
        /*0018*/ 	.byte	0x04, 0x11
        /*001a*/ 	.short	(.L_6 - .L_5)
	.align		4
.L_5:
        /*001c*/ 	.word	index@(triton_per_fused_add_clone_native_layer_norm_native_layer_norm_backward_39)
        /*0020*/ 	.word	0x00000000


	//----- nvinfo : EIATTR_MIN_STACK_SIZE
	.align		4
.L_6:
        /*0024*/ 	.byte	0x04, 0x12
        /*0026*/ 	.short	(.L_8 - .L_7)
	.align		4
.L_7:
        /*0028*/ 	.word	index@(triton_per_fused_add_clone_native_layer_norm_native_layer_norm_backward_39)
        /*002c*/ 	.word	0x00000000
.L_8:


//--------------------- .nv.info.triton_per_fused_add_clone_native_layer_norm_native_layer_norm_backward_39 --------------------------
	.section	.nv.info.triton_per_fused_add_clone_native_layer_norm_native_layer_norm_backward_39,"",@"SHT_CUDA_INFO"
	.sectionflags	@""
	.align	4


	//----- nvinfo : EIATTR_CUDA_API_VERSION
	.align		4
        /*0000*/ 	.byte	0x04, 0x37
        /*0002*/ 	.short	(.L_10 - .L_9)
.L_9:
        /*0004*/ 	.word	0x0000007c


	//----- nvinfo : EIATTR_KPARAM_INFO
	.align		4
.L_10:
        /*0008*/ 	.byte	0x04, 0x17
        /*000a*/ 	.short	(.L_12 - .L_11)
.L_11:
        /*000c*/ 	.word	0x00000000
        /*0010*/ 	.short	0x000b
        /*0012*/ 	.short	0x0054
        /*0014*/ 	.byte	0x00, 0xf0, 0x11, 0x00


	//----- nvinfo : EIATTR_KPARAM_INFO
	.align		4
.L_12:
        /*0018*/ 	.byte	0x04, 0x17
        /*001a*/ 	.short	(.L_14 - .L_13)
.L_13:
        /*001c*/ 	.word	0x00000000
        /*0020*/ 	.short	0x000a
        /*0022*/ 	.short	0x0050
        /*0024*/ 	.byte	0x00, 0xf0, 0x11, 0x00


	//----- nvinfo : EIATTR_KPARAM_INFO
	.align		4
.L_14:
        /*0028*/ 	.byte	0x04, 0x17
        /*002a*/ 	.short	(.L_16 - .L_15)
.L_15:
        /*002c*/ 	.word	0x00000000
        /*0030*/ 	.short	0x0009
        /*0032*/ 	.short	0x0048
        /*0034*/ 	.byte	0x00, 0xf4, 0x21, 0x00


	//----- nvinfo : EIATTR_KPARAM_INFO
	.align		4
.L_16:
        /*0038*/ 	.byte	0x04, 0x17
        /*003a*/ 	.short	(.L_18 - .L_17)
.L_17:
        /*003c*/ 	.word	0x00000000
        /*0040*/ 	.short	0x0008
        /*0042*/ 	.short	0x0040
        /*0044*/ 	.byte	0x00, 0xf4, 0x21, 0x00


	//----- nvinfo : EIATTR_KPARAM_INFO
	.align		4
.L_18:
        /*0048*/ 	.byte	0x04, 0x17
        /*004a*/ 	.short	(.L_20 - .L_19)
.L_19:
        /*004c*/ 	.word	0x00000000
        /*0050*/ 	.short	0x0007
        /*0052*/ 	.short	0x0038
        /*0054*/ 	.byte	0x00, 0xf4, 0x21, 0x00


	//----- nvinfo : EIATTR_KPARAM_INFO
	.align		4
.L_20:
        /*0058*/ 	.byte	0x04, 0x17
        /*005a*/ 	.short	(.L_22 - .L_21)
.L_21:
        /*005c*/ 	.word	0x00000000
        /*0060*/ 	.short	0x0006
        /*0062*/ 	.short	0x0030
        /*0064*/ 	.byte	0x00, 0xf4, 0x21, 0x00


	//----- nvinfo : EIATTR_KPARAM_INFO
	.align		4
.L_22:
        /*0068*/ 	.byte	0x04, 0x17
        /*006a*/ 	.short	(.L_24 - .L_23)
.L_23:
        /*006c*/ 	.word	0x00000000
        /*0070*/ 	.short	0x0005
        /*0072*/ 	.short	0x0028
        /*0074*/ 	.byte	0x00, 0xf4, 0x21, 0x00


	//----- nvinfo : EIATTR_KPARAM_INFO
	.align		4
.L_24:
        /*0078*/ 	.byte	0x04, 0x17
        /*007a*/ 	.short	(.L_26 - .L_25)
.L_25:
        /*007c*/ 	.word	0x00000000
        /*0080*/ 	.short	0x0004
        /*0082*/ 	.short	0x0020
        /*0084*/ 	.byte	0x00, 0xf4, 0x21, 0x00


	//----- nvinfo : EIATTR_KPARAM_INFO
	.align		4
.L_26:
        /*0088*/ 	.byte	0x04, 0x17
        /*008a*/ 	.short	(.L_28 - .L_27)
.L_27:
        /*008c*/ 	.word	0x00000000
        /*0090*/ 	.short	0x0003
        /*0092*/ 	.short	0x0018
        /*0094*/ 	.byte	0x00, 0xf4, 0x21, 0x00


	//----- nvinfo : EIATTR_KPARAM_INFO
	.align		4
.L_28:
        /*0098*/ 	.byte	0x04, 0x17
        /*009a*/ 	.short	(.L_30 - .L_29)
.L_29:
        /*009c*/ 	.word	0x00000000
        /*00a0*/ 	.short	0x0002
        /*00a2*/ 	.short	0x0010
        /*00a4*/ 	.byte	0x00, 0xf4, 0x21, 0x00


	//----- nvinfo : EIATTR_KPARAM_INFO
	.align		4
.L_30:
        /*00a8*/ 	.byte	0x04, 0x17
        /*00aa*/ 	.short	(.L_32 - .L_31)
.L_31:
        /*00ac*/ 	.word	0x00000000
        /*00b0*/ 	.short	0x0001
        /*00b2*/ 	.short	0x0008
        /*00b4*/ 	.byte	0x00, 0xf4, 0x21, 0x00


	//----- nvinfo : EIATTR_KPARAM_INFO
	.align		4
.L_32:
        /*00b8*/ 	.byte	0x04, 0x17
        /*00ba*/ 	.short	(.L_34 - .L_33)
.L_33:
        /*00bc*/ 	.word	0x00000000
        /*00c0*/ 	.short	0x0000
        /*00c2*/ 	.short	0x0000
        /*00c4*/ 	.byte	0x00, 0xf4, 0x21, 0x00


	//----- nvinfo : EIATTR_SPARSE_MMA_MASK
	.align		4
.L_34:
        /*00c8*/ 	.byte	0x03, 0x50
        /*00ca*/ 	.short	0x0000


	//----- nvinfo : EIATTR_MAXREG_COUNT
	.align		4
        /*00cc*/ 	.byte	0x03, 0x1b
        /*00ce*/ 	.short	0x00ff


	//----- nvinfo : EIATTR_COOP_GROUP_MASK_REGIDS
	.align		4
        /*00d0*/ 	.byte	0x04, 0x29
        /*00d2*/ 	.short	(.L_36 - .L_35)


	//   ....[0]....
.L_35:
        /*00d4*/ 	.word	0xffffffff


	//   ....[1]....
        /*00d8*/ 	.word	0xffffffff


	//   ....[2]....
        /*00dc*/ 	.word	0xffffffff


	//   ....[3]....
        /*00e0*/ 	.word	0xffffffff


	//   ....[4]....
        /*00e4*/ 	.word	0xffffffff


	//   ....[5]....
        /*00e8*/ 	.word	0xffffffff


	//   ....[6]....
        /*00ec*/ 	.word	0xffffffff


	//   ....[7]....
        /*00f0*/ 	.word	0xffffffff


	//   ....[8]....
        /*00f4*/ 	.word	0xffffffff


	//   ....[9]....
        /*00f8*/ 	.word	0xffffffff


	//   ....[10]....
        /*00fc*/ 	.word	0xffffffff


	//   ....[11]....
        /*0100*/ 	.word	0xffffffff


	//   ....[12]....
        /*0104*/ 	.word	0xffffffff


	//   ....[13]....
        /*0108*/ 	.word	0xffffffff


	//   ....[14]....
        /*010c*/ 	.word	0xffffffff


	//   ....[15]....
        /*0110*/ 	.word	0xffffffff


	//----- nvinfo : EIATTR_COOP_GROUP_INSTR_OFFSETS
	.align		4
.L_36:
        /*0114*/ 	.byte	0x04, 0x28
        /*0116*/ 	.short	(.L_38 - .L_37)


	//   ....[0]....
.L_37:
        /*0118*/ 	.word	0x000005e0


	//   ....[1]....
        /*011c*/ 	.word	0x00000600


	//   ....[2]....
        /*0120*/ 	.word	0x00000620


	//   ....[3]....
        /*0124*/ 	.word	0x00000640


	//   ....[4]....
        /*0128*/ 	.word	0x00000660


	//   ....[5]....
        /*012c*/ 	.word	0x00000760


	//   ....[6]....
        /*0130*/ 	.word	0x00000780


	//   ....[7]....
        /*0134*/ 	.word	0x000007b0


	//   ....[8]....
        /*0138*/ 	.word	0x000008b0


	//   ....[9]....
        /*013c*/ 	.word	0x000008e0


	//   ....[10]....
        /*0140*/ 	.word	0x00000900


	//   ....[11]....
        /*0144*/ 	.word	0x00000920


	//   ....[12]....
        /*0148*/ 	.word	0x00000940


	//   ....[13]....
        /*014c*/ 	.word	0x00000990


	//   ....[14]....
        /*0150*/ 	.word	0x000009b0


	//   ....[15]....
        /*0154*/ 	.word	0x000009d0


	//----- nvinfo : EIATTR_EXIT_INSTR_OFFSETS
	.align		4
.L_38:
        /*0158*/ 	.byte	0x04, 0x1c
        /*015a*/ 	.short	(.L_40 - .L_39)


	//   ....[0]....
.L_39:
        /*015c*/ 	.word	0x00000c20


	//   ....[1]....
        /*0160*/ 	.word	0x00000c50


	//----- nvinfo : EIATTR_REQNTID
	.align		4
.L_40:
        /*0164*/ 	.byte	0x04, 0x10
        /*0166*/ 	.short	(.L_42 - .L_41)
.L_41:
        /*0168*/ 	.word	0x00000100
        /*016c*/ 	.word	0x00000001
        /*0170*/ 	.word	0x00000001


	//----- nvinfo : EIATTR_CBANK_PARAM_SIZE
	.align		4
.L_42:
        /*0174*/ 	.byte	0x03, 0x19
        /*0176*/ 	.short	0x0058


	//----- nvinfo : EIATTR_PARAM_CBANK
	.align		4
        /*0178*/ 	.byte	0x04, 0x0a
        /*017a*/ 	.short	(.L_44 - .L_43)
	.align		4
.L_43:
        /*017c*/ 	.word	index@(.nv.constant0.triton_per_fused_add_clone_native_layer_norm_native_layer_norm_backward_39)
        /*0180*/ 	.short	0x0210
        /*0182*/ 	.short	0x0058


	//----- nvinfo : EIATTR_SW_WAR
	.align		4
.L_44:
        /*0184*/ 	.byte	0x04, 0x36
        /*0186*/ 	.short	(.L_46 - .L_45)
.L_45:
        /*0188*/ 	.word	0x00000008
.L_46:


//--------------------- .nv.callgraph             --------------------------
	.section	.nv.callgraph,"",@"SHT_CUDA_CALLGRAPH"
	.align	4
	.sectionentsize	8
	.align		4
        /*0000*/ 	.word	0x00000000
	.align		4
        /*0004*/ 	.word	0xffffffff
	.align		4
        /*0008*/ 	.word	0x00000000
	.align		4
        /*000c*/ 	.word	0xfffffffe
	.align		4
        /*0010*/ 	.word	0x00000000
	.align		4
        /*0014*/ 	.word	0xfffffffd
	.align		4
        /*0018*/ 	.word	0x00000000
	.align		4
        /*001c*/ 	.word	0xfffffffc


//--------------------- .nv.constant4             --------------------------
	.section	.nv.constant4,"a",@progbits
	.align	8
	.align		8
.nv.constant4:
        /*0000*/ 	.dword	_$_str


//--------------------- .text.triton_per_fused_add_clone_native_layer_norm_native_layer_norm_backward_39 --------------------------
	.section	.text.triton_per_fused_add_clone_native_layer_norm_native_layer_norm_backward_39,"ax",@progbits
	.sectionflags	@"SHF_BARRIERS=1"
	.align	128
        .global         triton_per_fused_add_clone_native_layer_norm_native_layer_norm_backward_39
        .type           triton_per_fused_add_clone_native_layer_norm_native_layer_norm_backward_39,@function
        .size           triton_per_fused_add_clone_native_layer_norm_native_layer_norm_backward_39,(.L_x_1 - triton_per_fused_add_clone_native_layer_norm_native_layer_norm_backward_39)
        .other          triton_per_fused_add_clone_native_layer_norm_native_layer_norm_backward_39,@"STO_CUDA_ENTRY STV_DEFAULT"
triton_per_fused_add_clone_native_layer_norm_native_layer_norm_backward_39:
.text.triton_per_fused_add_clone_native_layer_norm_native_layer_norm_backward_39:
[----:B------:R-:W0:Y:S01]  /*0000*/  LDC R1, c[0x0][0x28] ;  /* 0x00000a00ff017b82 */ /* 0x000e220000000800 */
[----:B------:R-:W1:Y:S07]  /*0010*/  S2R R2, SR_TID.X ;  /* 0x0000000000027919 */ /* 0x000e6e0000002100 */
[----:B------:R-:W2:Y:S01]  /*0020*/  LDC.64 R18, c[0x0][0x220] ;  /* 0x00008800ff127b82 */ /* 0x000ea20000000a00 */
[----:B------:R-:W-:Y:S02]  /*0030*/  CS2R R4, SRZ ;  /* 0x0000000000047805 */ /* 0x000fe4000001ff00 */
[----:B------:R-:W-:Y:S01]  /*0040*/  CS2R R6, SRZ ;  /* 0x0000000000067805 */ /* 0x000fe2000001ff00 */
[----:B------:R-:W3:Y:S01]  /*0050*/  S2R R3, SR_CTAID.X ;  /* 0x0000000000037919 */ /* 0x000ee20000002500 */
[----:B------:R-:W-:-:S02]  /*0060*/  CS2R R8, SRZ ;  /* 0x0000000000087805 */ /* 0x000fc4000001ff00 */
[----:B------:R-:W-:Y:S01]  /*0070*/  CS2R R10, SRZ ;  /* 0x00000000000a7805 */ /* 0x000fe2000001ff00 */
[----:B------:R-:W-:Y:S01]  /*0080*/  ULDC.64 UR6, c[0x0][0x208] ;  /* 0x0000820000067ab9 */ /* 0x000fe20000000a00 */
[----:B------:R-:W4:Y:S08]  /*0090*/  LDC.64 R14, c[0x0][0x218] ;  /* 0x00008600ff0e7b82 */ /* 0x000f300000000a00 */
[----:B------:R-:W5:Y:S01]  /*00a0*/  LDC.64 R22, c[0x0][0x228] ;  /* 0x00008a00ff167b82 */ /* 0x000f620000000a00 */
[----:B-1----:R-:W-:-:S04]  /*00b0*/  SHF.L.U32 R16, R2, 0x2, RZ ;  /* 0x0000000202107819 */ /* 0x002fc800000006ff */
[----:B------:R-:W-:-:S04]  /*00c0*/  LOP3.LUT R12, R16, 0x3fc, RZ, 0xc0, !PT ;  /* 0x000003fc100c7812 */ /* 0x000fc800078ec0ff */
[C---:B------:R-:W-:Y:S01]  /*00d0*/  ISETP.GE.U32.AND P1, PT, R12.reuse, 0x300, PT ;  /* 0x000003000c00780c */ /* 0x040fe20003f26070 */
[----:B---3--:R-:W-:Y:S02]  /*00e0*/  IMAD R21, R3, 0x300, R12 ;  /* 0x0000030003157824 */ /* 0x008fe400078e020c */
[----:B--2---:R-:W-:-:S04]  /*00f0*/  IMAD.WIDE.U32 R18, R12, 0x4, R18 ;  /* 0x000000040c127825 */ /* 0x004fc800078e0012 */
[----:B----4-:R-:W-:-:S06]  /*0100*/  IMAD.WIDE R14, R21, 0x4, R14 ;  /* 0x00000004150e7825 */ /* 0x010fcc00078e020e */
[----:B------:R-:W2:Y:S04]  /*0110*/  @!P1 LDG.E.EL.128 R8, desc[UR6][R18.64] ;  /* 0x0000000612089981 */ /* 0x000ea8000c2e1d00 */
[----:B------:R1:W3:Y:S01]  /*0120*/  @!P1 LDG.E.128 R4, desc[UR6][R14.64] ;  /* 0x000000060e049981 */ /* 0x0002e2000c1e1d00 */
[-C--:B------:R-:W-:Y:S02]  /*0130*/  LEA.HI R13, R3, R3.reuse, RZ, 0x1 ;  /* 0x00000003030d7211 */ /* 0x080fe400078f08ff */
[----:B------:R-:W-:Y:S02]  /*0140*/  SHF.R.S32.HI R28, RZ, 0x1f, R3 ;  /* 0x0000001fff1c7819 */ /* 0x000fe40000011403 */
[----:B------:R-:W-:Y:S02]  /*0150*/  LOP3.LUT R26, R13, 0xfffffffe, RZ, 0xc0, !PT ;  /* 0xfffffffe0d1a7812 */ /* 0x000fe400078ec0ff */
[----:B------:R-:W-:-:S02]  /*0160*/  LEA.HI R28, R28, R3, RZ, 0x2 ;  /* 0x000000031c1c7211 */ /* 0x000fc400078f10ff */
[----:B------:R-:W-:Y:S02]  /*0170*/  IADD3 R17, -R26, R3, RZ ;  /* 0x000000031a117210 */ /* 0x000fe40007ffe1ff */
[----:B-1----:R-:W-:Y:S02]  /*0180*/  CS2R R14, SRZ ;  /* 0x00000000000e7805 */ /* 0x002fe4000001ff00 */
[----:B------:R-:W-:Y:S01]  /*0190*/  SHF.R.S32.HI R28, RZ, 0x2, R28 ;  /* 0x00000002ff1c7819 */ /* 0x000fe2000001141c */
[----:B------:R-:W1:Y:S01]  /*01a0*/  LDC.64 R26, c[0x0][0x210] ;  /* 0x00008400ff1a7b82 */ /* 0x000e620000000a00 */
[----:B------:R-:W-:Y:S01]  /*01b0*/  SHF.R.S32.HI R20, RZ, 0x1, R13 ;  /* 0x00000001ff147819 */ /* 0x000fe2000001140d */
[----:B------:R-:W-:-:S03]  /*01c0*/  IMAD R17, R17, 0x300, R12 ;  /* 0x0000030011117824 */ /* 0x000fc600078e020c */
[----:B------:R-:W-:Y:S01]  /*01d0*/  LEA.HI R13, R13, R20, RZ, 0x1 ;  /* 0x000000140d0d7211 */ /* 0x000fe200078f08ff */
[----:B------:R-:W-:Y:S02]  /*01e0*/  IMAD R12, R28, 0x9300, R17 ;  /* 0x000093001c0c7824 */ /* 0x000fe400078e0211 */
[----:B------:R-:W4:Y:S01]  /*01f0*/  LDC.64 R28, c[0x0][0x230] ;  /* 0x00008c00ff1c7b82 */ /* 0x000f220000000a00 */
[----:B------:R-:W-:-:S04]  /*0200*/  LOP3.LUT R13, R13, 0xfffffffe, RZ, 0xc0, !PT ;  /* 0xfffffffe0d0d7812 */ /* 0x000fc800078ec0ff */
[----:B------:R-:W-:-:S05]  /*0210*/  IADD3 R13, R20, -R13, RZ ;  /* 0x8000000d140d7210 */ /* 0x000fca0007ffe0ff */
[----:B------:R-:W-:Y:S01]  /*0220*/  IMAD R13, R13, 0x1500, R12 ;  /* 0x000015000d0d7824 */ /* 0x000fe200078e020c */
[----:B------:R-:W-:-:S03]  /*0230*/  CS2R R18, SRZ ;  /* 0x0000000000127805 */ /* 0x000fc6000001ff00 */
[----:B-----5:R-:W-:Y:S01]  /*0240*/  IMAD.WIDE R22, R13, 0x4, R22 ;  /* 0x000000040d167825 */ /* 0x020fe200078e0216 */
[----:B------:R-:W-:-:S03]  /*0250*/  CS2R R12, SRZ ;  /* 0x00000000000c7805 */ /* 0x000fc6000001ff00 */
[----:B-1----:R-:W-:Y:S01]  /*0260*/  IMAD.WIDE R26, R21, 0x4, R26 ;  /* 0x00000004151a7825 */ /* 0x002fe200078e021a */
[----:B------:R-:W-:Y:S02]  /*0270*/  CS2R R20, SRZ ;  /* 0x0000000000147805 */ /* 0x000fe4000001ff00 */
[----:B------:R1:W5:Y:S02]  /*0280*/  @!P1 LDG.E.128 R12, desc[UR6][R22.64] ;  /* 0x00000006160c9981 */ /* 0x000364000c1e1d00 */
[----:B-1----:R-:W-:-:S06]  /*0290*/  CS2R R22, SRZ ;  /* 0x0000000000167805 */ /* 0x002fcc000001ff00 */
[----:B------:R-:W5:Y:S01]  /*02a0*/  @!P1 LDG.E.128 R20, desc[UR6][R26.64] ;  /* 0x000000061a149981 */ /* 0x000f62000c1e1d00 */
[----:B--2---:R-:W-:Y:S02]  /*02b0*/  SEL R17, R10, RZ, !P1 ;  /* 0x000000ff0a117207 */ /* 0x004fe40004800000 */
[----:B------:R-:W-:Y:S02]  /*02c0*/  LOP3.LUT R10, R16, 0x3fc, RZ, 0xc0, !PT ;  /* 0x000003fc100a7812 */ /* 0x000fe400078ec0ff */
[----:B---3--:R-:W-:-:S03]  /*02d0*/  SEL R6, R6, RZ, !P1 ;  /* 0x000000ff06067207 */ /* 0x008fc60004800000 */
[----:B0---4-:R-:W-:-:S04]  /*02e0*/  IMAD.WIDE.U32 R28, R10, 0x4, R28 ;  /* 0x000000040a1c7825 */ /* 0x011fc800078e001c */
[----:B------:R-:W-:Y:S01]  /*02f0*/  FADD R6, R6, R17 ;  /* 0x0000001106067221 */ /* 0x000fe20000000000 */
[----:B------:R-:W-:-:S06]  /*0300*/  CS2R R16, SRZ ;  /* 0x0000000000107805 */ /* 0x000fcc000001ff00 */
[----:B------:R0:W2:Y:S01]  /*0310*/  @!P1 LDG.E.EL.128 R16, desc[UR6][R28.64] ;  /* 0x000000061c109981 */ /* 0x0000a2000c2e1d00 */
[----:B------:R-:W-:Y:S02]  /*0320*/  SEL R25, R8, RZ, !P1 ;  /* 0x000000ff08197207 */ /* 0x000fe40004800000 */
[----:B------:R-:W-:Y:S02]  /*0330*/  SEL R8, R9, RZ, !P1 ;  /* 0x000000ff09087207 */ /* 0x000fe40004800000 */
[----:B------:R-:W-:Y:S02]  /*0340*/  SEL R4, R4, RZ, !P1 ;  /* 0x000000ff04047207 */ /* 0x000fe40004800000 */
[----:B------:R-:W-:Y:S02]  /*0350*/  SEL R5, R5, RZ, !P1 ;  /* 0x000000ff05057207 */ /* 0x000fe40004800000 */
[----:B0-----:R-:W-:Y:S01]  /*0360*/  SEL R28, R11, RZ, !P1 ;  /* 0x000000ff0b1c7207 */ /* 0x001fe20004800000 */
[----:B------:R-:W-:-:S02]  /*0370*/  FADD R4, R4, R25 ;  /* 0x0000001904047221 */ /* 0x000fc40000000000 */
[----:B------:R-:W-:Y:S01]  /*0380*/  FADD R5, R5, R8 ;  /* 0x0000000805057221 */ /* 0x000fe20000000000 */
[----:B------:R-:W-:Y:S02]  /*0390*/  SEL R7, R7, RZ, !P1 ;  /* 0x000000ff07077207 */ /* 0x000fe40004800000 */
[----:B-----5:R-:W-:Y:S02]  /*03a0*/  SEL R12, R12, RZ, !P1 ;  /* 0x000000ff0c0c7207 */ /* 0x020fe40004800000 */
[----:B------:R-:W-:Y:S02]  /*03b0*/  SEL R13, R13, RZ, !P1 ;  /* 0x000000ff0d0d7207 */ /* 0x000fe40004800000 */
[----:B------:R-:W-:Y:S01]  /*03c0*/  SEL R14, R14, RZ, !P1 ;  /* 0x000000ff0e0e7207 */ /* 0x000fe20004800000 */
[----:B------:R-:W-:Y:S01]  /*03d0*/  FADD R7, R7, R28 ;  /* 0x0000001c07077221 */ /* 0x000fe20000000000 */
[----:B------:R-:W-:Y:S01]  /*03e0*/  SEL R15, R15, RZ, !P1 ;  /* 0x000000ff0f0f7207 */ /* 0x000fe20004800000 */
[----:B------:R-:W0:Y:S01]  /*03f0*/  S2UR UR5, SR_CgaCtaId ;  /* 0x00000000000579c3 */ /* 0x000e220000008800 */
[C---:B------:R-:W-:Y:S01]  /*0400*/  LOP3.LUT P2, RZ, R2.reuse, 0x1f, RZ, 0xc0, !PT ;  /* 0x0000001f02ff7812 */ /* 0x040fe2000784c0ff */
[----:B------:R-:W-:Y:S01]  /*0410*/  UMOV UR4, 0x400 ;  /* 0x0000040000047882 */ /* 0x000fe20000000000 */
[----:B------:R-:W-:Y:S01]  /*0420*/  ISETP.GE.AND P3, PT, R2, 0x8, PT ;  /* 0x000000080200780c */ /* 0x000fe20003f66270 */
[----:B0-----:R-:W-:Y:S01]  /*0430*/  UPRMT UR4, UR5, 0x654, UR4 ;  /* 0x0000065405047896 */ /* 0x001fe20008000004 */
[----:B--2---:R-:W-:-:S02]  /*0440*/  SEL R9, R16, RZ, !P1 ;  /* 0x000000ff10097207 */ /* 0x004fc40004800000 */
[----:B------:R-:W-:Y:S02]  /*0450*/  SEL R16, R17, RZ, !P1 ;  /* 0x000000ff11107207 */ /* 0x000fe40004800000 */
[----:B------:R-:W-:Y:S01]  /*0460*/  SEL R17, R20, RZ, !P1 ;  /* 0x000000ff14117207 */ /* 0x000fe20004800000 */
[----:B------:R-:W-:Y:S01]  /*0470*/  FADD R9, R12, R9 ;  /* 0x000000090c097221 */ /* 0x000fe20000000000 */
[----:B------:R-:W-:Y:S02]  /*0480*/  SEL R12, R21, RZ, !P1 ;  /* 0x000000ff150c7207 */ /* 0x000fe40004800000 */
[----:B------:R-:W-:Y:S02]  /*0490*/  SEL R11, R18, RZ, !P1 ;  /* 0x000000ff120b7207 */ /* 0x000fe40004800000 */
[----:B------:R-:W-:Y:S01]  /*04a0*/  SEL R8, R19, RZ, !P1 ;  /* 0x000000ff13087207 */ /* 0x000fe20004800000 */
[----:B------:R-:W-:Y:S01]  /*04b0*/  FADD R13, R13, R16 ;  /* 0x000000100d0d7221 */ /* 0x000fe20000000000 */
[----:B------:R-:W-:Y:S01]  /*04c0*/  SEL R19, R22, RZ, !P1 ;  /* 0x000000ff16137207 */ /* 0x000fe20004800000 */
[----:B------:R-:W-:Y:S01]  /*04d0*/  FADD R4, R17, R4 ;  /* 0x0000000411047221 */ /* 0x000fe20000000000 */
[----:B------:R-:W-:Y:S01]  /*04e0*/  FADD R12, R12, R5 ;  /* 0x000000050c0c7221 */ /* 0x000fe20000000000 */
[----:B------:R-:W-:Y:S01]  /*04f0*/  FADD R11, R14, R11 ;  /* 0x0000000b0e0b7221 */ /* 0x000fe20000000000 */
[----:B------:R-:W-:Y:S01]  /*0500*/  SEL R14, R23, RZ, !P1 ;  /* 0x000000ff170e7207 */ /* 0x000fe20004800000 */
[----:B------:R-:W-:Y:S01]  /*0510*/  FADD R6, R19, R6 ;  /* 0x0000000613067221 */ /* 0x000fe20000000000 */
[----:B------:R-:W-:Y:S01]  /*0520*/  FADD R4, R9, R4 ;  /* 0x0000000409047221 */ /* 0x000fe20000000000 */
[----:B------:R-:W-:Y:S01]  /*0530*/  FADD R5, R13, R12 ;  /* 0x0000000c0d057221 */ /* 0x000fe20000000000 */
[----:B------:R-:W-:Y:S01]  /*0540*/  FADD R8, R15, R8 ;  /* 0x000000080f087221 */ /* 0x000fe20000000000 */
[----:B------:R-:W-:Y:S01]  /*0550*/  FADD R7, R14, R7 ;  /* 0x000000070e077221 */ /* 0x000fe20000000000 */
[----:B------:R-:W-:Y:S01]  /*0560*/  FADD R6, R6, R11 ;  /* 0x0000000b06067221 */ /* 0x000fe20000000000 */
[----:B------:R-:W-:Y:S01]  /*0570*/  FADD R9, R4, R5 ;  /* 0x0000000504097221 */ /* 0x000fe20000000000 */
[----:B------:R-:W0:Y:S01]  /*0580*/  LDC.64 R16, c[0x0][0x238] ;  /* 0x00008e00ff107b82 */ /* 0x000e220000000a00 */
[----:B------:R-:W-:-:S02]  /*0590*/  FADD R7, R7, R8 ;  /* 0x0000000807077221 */ /* 0x000fc40000000000 */
[----:B------:R-:W-:-:S04]  /*05a0*/  FADD R8, R6, R9 ;  /* 0x0000000906087221 */ /* 0x000fc80000000000 */
[----:B------:R-:W-:Y:S01]  /*05b0*/  FADD R8, R8, R7 ;  /* 0x0000000708087221 */ /* 0x000fe20000000000 */
[----:B------:R-:W1:Y:S04]  /*05c0*/  LDC.64 R18, c[0x0][0x240] ;  /* 0x00009000ff127b82 */ /* 0x000e680000000a00 */
[----:B------:R-:W-:-:S05]  /*05d0*/  FSEL R8, R8, RZ, !P1 ;  /* 0x000000ff08087208 */ /* 0x000fca0004800000 */
[----:B------:R-:W2:Y:S02]  /*05e0*/  SHFL.BFLY PT, R9, R8, 0x10, 0x1f ;  /* 0x0e001f0008097f89 */ /* 0x000ea400000e0000 */
[----:B--2---:R-:W-:-:S05]  /*05f0*/  FADD R9, R8, R9 ;  /* 0x0000000908097221 */ /* 0x004fca0000000000 */
[----:B------:R-:W2:Y:S02]  /*0600*/  SHFL.BFLY PT, R12, R9, 0x8, 0x1f ;  /* 0x0d001f00090c7f89 */ /* 0x000ea400000e0000 */
[----:B--2---:R-:W-:-:S05]  /*0610*/  FADD R12, R9, R12 ;  /* 0x0000000c090c7221 */ /* 0x004fca0000000000 */
[----:B------:R-:W2:Y:S02]  /*0620*/  SHFL.BFLY PT, R11, R12, 0x4, 0x1f ;  /* 0x0c801f000c0b7f89 */ /* 0x000ea400000e0000 */
[----:B--2---:R-:W-:-:S05]  /*0630*/  FADD R11, R12, R11 ;  /* 0x0000000b0c0b7221 */ /* 0x004fca0000000000 */
[----:B------:R-:W2:Y:S02]  /*0640*/  SHFL.BFLY PT, R14, R11, 0x2, 0x1f ;  /* 0x0c401f000b0e7f89 */ /* 0x000ea400000e0000 */
[----:B--2---:R-:W-:-:S05]  /*0650*/  FADD R14, R11, R14 ;  /* 0x0000000e0b0e7221 */ /* 0x004fca0000000000 */
[----:B------:R-:W2:Y:S01]  /*0660*/  SHFL.BFLY PT, R21, R14, 0x1, 0x1f ;  /* 0x0c201f000e157f89 */ /* 0x000ea200000e0000 */
[----:B------:R-:W-:Y:S01]  /*0670*/  SHF.R.U32.HI R22, RZ, 0x3, R2 ;  /* 0x00000003ff167819 */ /* 0x000fe20000011602 */
[C---:B0-----:R-:W-:Y:S01]  /*0680*/  IMAD.WIDE.U32 R16, R10.reuse, 0x4, R16 ;  /* 0x000000040a107825 */ /* 0x041fe200078e0010 */
[----:B------:R-:W-:Y:S02]  /*0690*/  CS2R R8, SRZ ;  /* 0x0000000000087805 */ /* 0x000fe4000001ff00 */
[----:B------:R-:W-:Y:S01]  /*06a0*/  CS2R R12, SRZ ;  /* 0x00000000000c7805 */ /* 0x000fe2000001ff00 */
[----:B-1----:R-:W-:Y:S01]  /*06b0*/  IMAD.WIDE.U32 R18, R10, 0x4, R18 ;  /* 0x000000040a127825 */ /* 0x002fe200078e0012 */
[----:B------:R-:W-:Y:S02]  /*06c0*/  CS2R R10, SRZ ;  /* 0x00000000000a7805 */ /* 0x000fe4000001ff00 */
[----:B------:R-:W-:-:S04]  /*06d0*/  LOP3.LUT R22, R22, 0x1c, RZ, 0xc0, !PT ;  /* 0x0000001c16167812 */ /* 0x000fc800078ec0ff */
[----:B------:R0:W3:Y:S01]  /*06e0*/  @!P1 LDG.E.EL.128 R8, desc[UR6][R16.64] ;  /* 0x0000000610089981 */ /* 0x0000e2000c2e1d00 */
[----:B--2---:R-:W-:Y:S01]  /*06f0*/  FADD R21, R14, R21 ;  /* 0x000000150e157221 */ /* 0x004fe20000000000 */
[----:B------:R-:W-:-:S04]  /*0700*/  CS2R R14, SRZ ;  /* 0x00000000000e7805 */ /* 0x000fc8000001ff00 */
[----:B------:R-:W-:Y:S04]  /*0710*/  @!P2 STS [R22+UR4], R21 ;  /* 0x000000151600a988 */ /* 0x000fe80008000804 */
[----:B------:R1:W2:Y:S01]  /*0720*/  @!P1 LDG.E.EL.128 R12, desc[UR6][R18.64] ;  /* 0x00000006120c9981 */ /* 0x0002a2000c2e1d00 */
[----:B------:R-:W-:Y:S01]  /*0730*/  SHF.L.U32 R20, R2, 0x2, RZ ;  /* 0x0000000202147819 */ /* 0x000fe200000006ff */
[----:B------:R-:W-:Y:S06]  /*0740*/  BAR.SYNC.DEFER_BLOCKING 0x0 ;  /* 0x0000000000007b1d */ /* 0x000fec0000010000 */
[----:B------:R-:W4:Y:S04]  /*0750*/  @!P3 LDS R24, [R20+UR4] ;  /* 0x000000041418b984 */ /* 0x000f280008000800 */
[----:B----4-:R-:W4:Y:S02]  /*0760*/  SHFL.BFLY PT, R23, R24, 0x4, 0x1f ;  /* 0x0c801f0018177f89 */ /* 0x010f2400000e0000 */
[----:B----4-:R-:W-:-:S05]  /*0770*/  FADD R23, R24, R23 ;  /* 0x0000001718177221 */ /* 0x010fca0000000000 */
[----:B------:R-:W4:Y:S01]  /*0780*/  SHFL.BFLY PT, R28, R23, 0x2, 0x1f ;  /* 0x0c401f00171c7f89 */ /* 0x000f2200000e0000 */
[----:B------:R-:W-:Y:S01]  /*0790*/  LOP3.LUT P0, RZ, R2, 0x7, RZ, 0xc0, !PT ;  /* 0x0000000702ff7812 */ /* 0x000fe2000780c0ff */
[----:B----4-:R-:W-:-:S05]  /*07a0*/  FADD R28, R23, R28 ;  /* 0x0000001c171c7221 */ /* 0x010fca0000000000 */
[----:B------:R-:W4:Y:S01]  /*07b0*/  SHFL.BFLY PT, R25, R28, 0x1, 0x1f ;  /* 0x0c201f001c197f89 */ /* 0x000f2200000e0000 */
[----:B------:R-:W-:Y:S01]  /*07c0*/  ISETP.LT.AND P0, PT, R2, 0x8, !P0 ;  /* 0x000000080200780c */ /* 0x000fe20004701270 */
[----:B----4-:R-:W-:-:S12]  /*07d0*/  FADD R29, R28, R25 ;  /* 0x000000191c1d7221 */ /* 0x010fd80000000000 */
[----:B------:R-:W-:Y:S01]  /*07e0*/  @P0 STS [R20+UR4], R29 ;  /* 0x0000001d14000988 */ /* 0x000fe20008000804 */
[----:B------:R-:W-:Y:S06]  /*07f0*/  BAR.SYNC.DEFER_BLOCKING 0x0 ;  /* 0x0000000000007b1d */ /* 0x000fec0000010000 */
[----:B0-----:R-:W0:Y:S02]  /*0800*/  LDS R16, [UR4] ;  /* 0x00000004ff107984 */ /* 0x001e240008000800 */
[----:B0-----:R-:W-:-:S04]  /*0810*/  FADD R16, RZ, R16 ;  /* 0x00000010ff107221 */ /* 0x001fc80000000000 */
[C---:B------:R-:W-:Y:S01]  /*0820*/  FFMA R25, R16.reuse, -0.001302083372138440609, R5 ;  /* 0xbaaaaaab10197823 */ /* 0x040fe20000000005 */
[----:B------:R-:W-:-:S03]  /*0830*/  FFMA R17, R16, -0.001302083372138440609, R4 ;  /* 0xbaaaaaab10117823 */ /* 0x000fc60000000004 */
[----:B-1----:R-:W-:Y:S01]  /*0840*/  FMUL R18, R25, R25 ;  /* 0x0000001919127220 */ /* 0x002fe20000400000 */
[----:B------:R-:W-:-:S03]  /*0850*/  FFMA R23, R16, -0.001302083372138440609, R6 ;  /* 0xbaaaaaab10177823 */ /* 0x000fc60000000006 */
[----:B------:R-:W-:Y:S01]  /*0860*/  FFMA R18, R17, R17, R18 ;  /* 0x0000001111127223 */ /* 0x000fe20000000012 */
[----:B------:R-:W-:-:S03]  /*0870*/  FFMA R21, R16, -0.001302083372138440609, R7 ;  /* 0xbaaaaaab10157823 */ /* 0x000fc60000000007 */
[----:B------:R-:W-:-:S04]  /*0880*/  FFMA R18, R23, R23, R18 ;  /* 0x0000001717127223 */ /* 0x000fc80000000012 */
[----:B------:R-:W-:-:S05]  /*0890*/  FFMA R18, R21, R21, R18 ;  /* 0x0000001515127223 */ /* 0x000fca0000000012 */
[----:B------:R-:W-:-:S05]  /*08a0*/  FSEL R18, R18, RZ, !P1 ;  /* 0x000000ff12127208 */ /* 0x000fca0004800000 */
[----:B------:R-:W0:Y:S02]  /*08b0*/  SHFL.BFLY PT, R19, R18, 0x10, 0x1f ;  /* 0x0e001f0012137f89 */ /* 0x000e2400000e0000 */
[----:B0-----:R-:W-:Y:S01]  /*08c0*/  FADD R19, R18, R19 ;  /* 0x0000001312137221 */ /* 0x001fe20000000000 */
[----:B------:R-:W-:Y:S06]  /*08d0*/  BAR.SYNC.DEFER_BLOCKING 0x0 ;  /* 0x0000000000007b1d */ /* 0x000fec0000010000 */
[----:B------:R-:W0:Y:S02]  /*08e0*/  SHFL.BFLY PT, R16, R19, 0x8, 0x1f ;  /* 0x0d001f0013107f89 */ /* 0x000e2400000e0000 */
[----:B0-----:R-:W-:-:S05]  /*08f0*/  FADD R16, R19, R16 ;  /* 0x0000001013107221 */ /* 0x001fca0000000000 */
[----:B------:R-:W0:Y:S02]  /*0900*/  SHFL.BFLY PT, R29, R16, 0x4, 0x1f ;  /* 0x0c801f00101d7f89 */ /* 0x000e2400000e0000 */
[----:B0-----:R-:W-:-:S05]  /*0910*/  FADD R29, R16, R29 ;  /* 0x0000001d101d7221 */ /* 0x001fca0000000000 */
[----:B------:R-:W0:Y:S02]  /*0920*/  SHFL.BFLY PT, R24, R29, 0x2, 0x1f ;  /* 0x0c401f001d187f89 */ /* 0x000e2400000e0000 */
[----:B0-----:R-:W-:-:S05]  /*0930*/  FADD R24, R29, R24 ;  /* 0x000000181d187221 */ /* 0x001fca0000000000 */
[----:B------:R-:W0:Y:S02]  /*0940*/  SHFL.BFLY PT, R28, R24, 0x1, 0x1f ;  /* 0x0c201f00181c7f89 */ /* 0x000e2400000e0000 */
[----:B0-----:R-:W-:-:S05]  /*0950*/  FADD R28, R24, R28 ;  /* 0x0000001c181c7221 */ /* 0x001fca0000000000 */
[----:B------:R-:W-:Y:S01]  /*0960*/  @!P2 STS [R22+UR4], R28 ;  /* 0x0000001c1600a988 */ /* 0x000fe20008000804 */
[----:B------:R-:W-:Y:S06]  /*0970*/  BAR.SYNC.DEFER_BLOCKING 0x0 ;  /* 0x0000000000007b1d */ /* 0x000fec0000010000 */
[----:B------:R-:W0:Y:S04]  /*0980*/  @!P3 LDS R0, [R20+UR4] ;  /* 0x000000041400b984 */ /* 0x000e280008000800 */
[----:B0-----:R-:W0:Y:S02]  /*0990*/  SHFL.BFLY PT, R19, R0, 0x4, 0x1f ;  /* 0x0c801f0000137f89 */ /* 0x001e2400000e0000 */
[----:B0-----:R-:W-:-:S05]  /*09a0*/  FADD R19, R0, R19 ;  /* 0x0000001300137221 */ /* 0x001fca0000000000 */
[----:B------:R-:W0:Y:S02]  /*09b0*/  SHFL.BFLY PT, R16, R19, 0x2, 0x1f ;  /* 0x0c401f0013107f89 */ /* 0x000e2400000e0000 */
[----:B0-----:R-:W-:-:S05]  /*09c0*/  FADD R16, R19, R16 ;  /* 0x0000001013107221 */ /* 0x001fca0000000000 */
[----:B------:R-:W0:Y:S02]  /*09d0*/  SHFL.BFLY PT, R29, R16, 0x1, 0x1f ;  /* 0x0c201f00101d7f89 */ /* 0x000e2400000e0000 */
[----:B0-----:R-:W-:-:S05]  /*09e0*/  FADD R29, R16, R29 ;  /* 0x0000001d101d7221 */ /* 0x001fca0000000000 */
[----:B------:R-:W-:Y:S01]  /*09f0*/  @P0 STS [R20+UR4], R29 ;  /* 0x0000001d14000988 */ /* 0x000fe20008000804 */
[----:B------:R-:W-:Y:S06]  /*0a00*/  BAR.SYNC.DEFER_BLOCKING 0x0 ;  /* 0x0000000000007b1d */ /* 0x000fec0000010000 */
[----:B------:R-:W0:Y:S01]  /*0a10*/  LDS R18, [UR4] ;  /* 0x00000004ff127984 */ /* 0x000e220008000800 */
[----:B------:R-:W-:Y:S01]  /*0a20*/  HFMA2.MMA R22, -RZ, RZ, 0.8330078125, -0.052093505859375 ;  /* 0x3aaaaaabff167435 */ /* 0x000fe200000001ff */
[----:B------:R-:W-:Y:S02]  /*0a30*/  LOP3.LUT P0, RZ, R2, 0xff, RZ, 0xc0, !PT ;  /* 0x000000ff02ff7812 */ /* 0x000fe4000780c0ff */
[----:B--2---:R-:W-:-:S02]  /*0a40*/  SEL R2, R12, RZ, !P1 ;  /* 0x000000ff0c027207 */ /* 0x004fc40004800000 */
[----:B---3--:R-:W-:Y:S01]  /*0a50*/  SEL R8, R8, RZ, !P1 ;  /* 0x000000ff08087207 */ /* 0x008fe20004800000 */
[----:B0-----:R-:W-:-:S04]  /*0a60*/  FADD R18, RZ, R18 ;  /* 0x00000012ff127221 */ /* 0x001fc80000000000 */
[----:B------:R-:W-:Y:S02]  /*0a70*/  FFMA R0, R18, R22, 9.9999999747524270788e-07 ;  /* 0x358637bd12007423 */ /* 0x000fe40000000016 */
[----:B------:R-:W0:Y:S04]  /*0a80*/  LDC.64 R18, c[0x0][0x250] ;  /* 0x00009400ff127b82 */ /* 0x000e280000000a00 */
[----:B------:R-:W1:Y:S02]  /*0a90*/  MUFU.RSQ R0, R0 ;  /* 0x0000000000007308 */ /* 0x000e640000001400 */
[----:B-1----:R-:W-:Y:S02]  /*0aa0*/  FMUL R12, R17, R0 ;  /* 0x00000000110c7220 */ /* 0x002fe40000400000 */
[----:B------:R-:W1:Y:S02]  /*0ab0*/  LDC.64 R16, c[0x0][0x248] ;  /* 0x00009200ff107b82 */ /* 0x000e640000000a00 */
[----:B------:R-:W-:Y:S01]  /*0ac0*/  FFMA R8, R8, R12, R2 ;  /* 0x0000000c08087223 */ /* 0x000fe20000000002 */
[----:B------:R-:W-:-:S02]  /*0ad0*/  SEL R2, R9, RZ, !P1 ;  /* 0x000000ff09027207 */ /* 0x000fc40004800000 */
[----:B------:R-:W-:Y:S01]  /*0ae0*/  SEL R9, R13, RZ, !P1 ;  /* 0x000000ff0d097207 */ /* 0x000fe20004800000 */
[-C--:B------:R-:W-:Y:S02]  /*0af0*/  FMUL R13, R25, R0.reuse ;  /* 0x00000000190d7220 */ /* 0x080fe40000400000 */
[----:B------:R-:W2:Y:S01]  /*0b00*/  LDC.64 R24, c[0x0][0x258] ;  /* 0x00009600ff187b82 */ /* 0x000ea20000000a00 */
[----:B------:R-:W-:Y:S01]  /*0b10*/  LOP3.LUT R20, R20, 0x3fc, RZ, 0xc0, !PT ;  /* 0x000003fc14147812 */ /* 0x000fe200078ec0ff */
[----:B------:R-:W-:Y:S01]  /*0b20*/  FFMA R9, R2, R13, R9 ;  /* 0x0000000d02097223 */ /* 0x000fe20000000009 */
[----:B------:R-:W-:Y:S02]  /*0b30*/  SEL R2, R11, RZ, !P1 ;  /* 0x000000ff0b027207 */ /* 0x000fe40004800000 */
[----:B------:R-:W-:Y:S01]  /*0b40*/  SEL R29, R10, RZ, !P1 ;  /* 0x000000ff0a1d7207 */ /* 0x000fe20004800000 */
[----:B------:R-:W-:Y:S01]  /*0b50*/  IMAD R11, R3, 0x300, R20 ;  /* 0x00000300030b7824 */ /* 0x000fe200078e0214 */
[----:B------:R-:W-:Y:S01]  /*0b60*/  SEL R10, R14, RZ, !P1 ;  /* 0x000000ff0e0a7207 */ /* 0x000fe20004800000 */
[-C--:B------:R-:W-:Y:S01]  /*0b70*/  FMUL R14, R23, R0.reuse ;  /* 0x00000000170e7220 */ /* 0x080fe20000400000 */
[----:B------:R-:W-:Y:S01]  /*0b80*/  SEL R20, R15, RZ, !P1 ;  /* 0x000000ff0f147207 */ /* 0x000fe20004800000 */
[----:B------:R-:W-:Y:S01]  /*0b90*/  FMUL R15, R21, R0 ;  /* 0x00000000150f7220 */ /* 0x000fe20000400000 */
[----:B0-----:R-:W-:-:S04]  /*0ba0*/  IMAD.WIDE R18, R11, 0x4, R18 ;  /* 0x000000040b127825 */ /* 0x001fc800078e0212 */
[----:B------:R-:W-:Y:S01]  /*0bb0*/  FFMA R10, R29, R14, R10 ;  /* 0x0000000e1d0a7223 */ /* 0x000fe2000000000a */
[----:B-1----:R-:W-:-:S04]  /*0bc0*/  IMAD.WIDE R16, R11, 0x4, R16 ;  /* 0x000000040b107825 */ /* 0x002fc800078e0210 */
[----:B------:R-:W-:Y:S01]  /*0bd0*/  FFMA R11, R2, R15, R20 ;  /* 0x0000000f020b7223 */ /* 0x000fe20000000014 */
[----:B------:R0:W-:Y:S04]  /*0be0*/  @!P1 STG.E.128 desc[UR6][R26.64], R4 ;  /* 0x000000041a009986 */ /* 0x0001e8000c101d06 */
[----:B------:R0:W-:Y:S04]  /*0bf0*/  @!P1 STG.E.128 desc[UR6][R16.64], R12 ;  /* 0x0000000c10009986 */ /* 0x0001e8000c101d06 */
[----:B------:R0:W-:Y:S01]  /*0c00*/  @!P1 STG.E.128 desc[UR6][R18.64], R8 ;  /* 0x0000000812009986 */ /* 0x0001e2000c101d06 */
[----:B--2---:R-:W-:Y:S01]  /*0c10*/  IMAD.WIDE R24, R3, 0x4, R24 ;  /* 0x0000000403187825 */ /* 0x004fe200078e0218 */
[----:B0-----:R-:W-:Y:S06]  /*0c20*/  @P0 EXIT ;  /* 0x000000000000094d */ /* 0x001fec0003800000 */
[----:B------:R-:W-:-:S05]  /*0c30*/  FMUL R3, R0, 0.001302083372138440609 ;  /* 0x3aaaaaab00037820 */ /* 0x000fca0000400000 */
[----:B------:R-:W-:Y:S01]  /*0c40*/  STG.E desc[UR6][R24.64], R3 ;  /* 0x0000000318007986 */ /* 0x000fe2000c101906 */
[----:B------:R-:W-:Y:S05]  /*0c50*/  EXIT ;  /* 0x000000000000794d */ /* 0x000fea0003800000 */
.L_x_0:
[----:B------:R-:W-:-:S00]  /*0c60*/  BRA `(.L_x_0) ;  /* 0xfffffffc00fc7947 */ /* 0x000fc0000383ffff */
[----:B------:R-:W-:-:S00]  /*0c70*/  NOP ;  /* 0x0000000000007918 */ /* 0x000fc00000000000 */
        /* <DEDUP_REMOVED lines=8> */
.L_x_1:


//--------------------- .nv.global.init           --------------------------
	.section	.nv.global.init,"aw",@progbits
.nv.global.init:
	.type		_$_str,@object
	.size		_$_str,(.L_0 - _$_str)
_$_str:
        /*0000*/ 	.byte	0x5f, 0x5f, 0x43, 0x55, 0x44, 0x41, 0x5f, 0x46, 0x54, 0x5a, 0x00
.L_0:


//--------------------- .nv.shared.triton_per_fused_add_clone_native_layer_norm_native_layer_norm_backward_39 --------------------------
	.section	.nv.shared.triton_per_fused_add_clone_native_layer_norm_native_layer_norm_backward_39,"aw",@nobits
	.sectionflags	@""
	.align	16
	.zero		1024


//--------------------- .nv.constant0.triton_per_fused_add_clone_native_layer_norm_native_layer_norm_backward_39 --------------------------
	.section	.nv.constant0.triton_per_fused_add_clone_native_layer_norm_native_layer_norm_backward_39,"a",@progbits
	.sectionflags	@""
	.align	4
.nv.constant0.triton_per_fused_add_clone_native_layer_norm_native_layer_norm_backward_39:
	.zero		616
